//
// Generated by NVIDIA NVVM Compiler
//
// Compiler Build ID: CL-36424714
// Cuda compilation tools, release 13.0, V13.0.88
// Based on NVVM 20.0.0
//

.version 9.0
.target sm_100
.address_size 64

	// .globl	_Z16adicion_MatricesPiS_S_

.visible .entry _Z16adicion_MatricesPiS_S_(
	.param .u64 .ptr .align 1 _Z16adicion_MatricesPiS_S__param_0,
	.param .u64 .ptr .align 1 _Z16adicion_MatricesPiS_S__param_1,
	.param .u64 .ptr .align 1 _Z16adicion_MatricesPiS_S__param_2
)
{
	.reg .pred 	%p<4>;
	.reg .b32 	%r<14>;
	.reg .b64 	%rd<11>;

	ld.param.u64 	%rd1, [_Z16adicion_MatricesPiS_S__param_0];
	ld.param.u64 	%rd2, [_Z16adicion_MatricesPiS_S__param_1];
	ld.param.u64 	%rd3, [_Z16adicion_MatricesPiS_S__param_2];
	mov.u32 	%r2, %ctaid.x;
	mov.u32 	%r3, %ntid.x;
	mov.u32 	%r4, %tid.x;
	mad.lo.s32 	%r5, %r2, %r3, %r4;
	mov.u32 	%r6, %ctaid.y;
	mov.u32 	%r7, %ntid.y;
	mov.u32 	%r8, %tid.y;
	mad.lo.s32 	%r9, %r6, %r7, %r8;
	mad.lo.s32 	%r1, %r9, 5, %r5;
	setp.gt.s32 	%p1, %r5, 4;
	setp.gt.u32 	%p2, %r9, 4;
	or.pred  	%p3, %p1, %p2;
	@%p3 bra 	$L__BB0_2;
	cvta.to.global.u64 	%rd4, %rd1;
	cvta.to.global.u64 	%rd5, %rd2;
	cvta.to.global.u64 	%rd6, %rd3;
	mul.wide.s32 	%rd7, %r1, 4;
	add.s64 	%rd8, %rd4, %rd7;
	ld.global.u32 	%r11, [%rd8];
	add.s64 	%rd9, %rd5, %rd7;
	ld.global.u32 	%r12, [%rd9];
	add.s32 	%r13, %r12, %r11;
	add.s64 	%rd10, %rd6, %rd7;
	st.global.u32 	[%rd10], %r13;
$L__BB0_2:
	ret;

}
	// .globl	_Z13matrix_vectorPiS_S_
.visible .entry _Z13matrix_vectorPiS_S_(
	.param .u64 .ptr .align 1 _Z13matrix_vectorPiS_S__param_0,
	.param .u64 .ptr .align 1 _Z13matrix_vectorPiS_S__param_1,
	.param .u64 .ptr .align 1 _Z13matrix_vectorPiS_S__param_2
)
{
	.reg .pred 	%p<2>;
	.reg .b32 	%r<20>;
	.reg .b64 	%rd<10>;

	ld.param.u64 	%rd1, [_Z13matrix_vectorPiS_S__param_0];
	ld.param.u64 	%rd2, [_Z13matrix_vectorPiS_S__param_1];
	ld.param.u64 	%rd3, [_Z13matrix_vectorPiS_S__param_2];
	mov.u32 	%r2, %ctaid.x;
	mov.u32 	%r3, %ntid.x;
	mov.u32 	%r4, %tid.x;
	mad.lo.s32 	%r1, %r2, %r3, %r4;
	setp.gt.s32 	%p1, %r1, 4;
	@%p1 bra 	$L__BB1_2;
	cvta.to.global.u64 	%rd4, %rd3;
	cvta.to.global.u64 	%rd5, %rd2;
	cvta.to.global.u64 	%rd6, %rd1;
	ld.global.u32 	%r5, [%rd5];
	mul.wide.s32 	%rd7, %r1, 4;
	add.s64 	%rd8, %rd6, %rd7;
	ld.global.u32 	%r6, [%rd8];
	mul.lo.s32 	%r7, %r6, %r5;
	ld.global.u32 	%r8, [%rd5+4];
	ld.global.u32 	%r9, [%rd8+20];
	mad.lo.s32 	%r10, %r9, %r8, %r7;
	ld.global.u32 	%r11, [%rd5+8];
	ld.global.u32 	%r12, [%rd8+40];
	mad.lo.s32 	%r13, %r12, %r11, %r10;
	ld.global.u32 	%r14, [%rd5+12];
	ld.global.u32 	%r15, [%rd8+60];
	mad.lo.s32 	%r16, %r15, %r14, %r13;
	ld.global.u32 	%r17, [%rd5+16];
	ld.global.u32 	%r18, [%rd8+80];
	mad.lo.s32 	%r19, %r18, %r17, %r16;
	add.s64 	%rd9, %rd4, %rd7;
	st.global.u32 	[%rd9], %r19;
$L__BB1_2:
	ret;

}
	// .globl	_Z22adicion_matrices_FilasPiS_S_
.visible .entry _Z22adicion_matrices_FilasPiS_S_(
	.param .u64 .ptr .align 1 _Z22adicion_matrices_FilasPiS_S__param_0,
	.param .u64 .ptr .align 1 _Z22adicion_matrices_FilasPiS_S__param_1,
	.param .u64 .ptr .align 1 _Z22adicion_matrices_FilasPiS_S__param_2
)
{
	.reg .pred 	%p<6>;
	.reg .b32 	%r<46>;
	.reg .b64 	%rd<15>;

	ld.param.u64 	%rd4, [_Z22adicion_matrices_FilasPiS_S__param_0];
	ld.param.u64 	%rd5, [_Z22adicion_matrices_FilasPiS_S__param_1];
	ld.param.u64 	%rd6, [_Z22adicion_matrices_FilasPiS_S__param_2];
	cvta.to.global.u64 	%rd1, %rd6;
	cvta.to.global.u64 	%rd2, %rd5;
	cvta.to.global.u64 	%rd3, %rd4;
	mov.u32 	%r17, %ctaid.x;
	mov.u32 	%r18, %ntid.x;
	mov.u32 	%r19, %tid.x;
	mad.lo.s32 	%r1, %r17, %r18, %r19;
	setp.gt.s32 	%p1, %r1, 4;
	@%p1 bra 	$L__BB2_7;
	mov.u32 	%r20, %tid.y;
	mov.u32 	%r21, %ntid.y;
	mov.u32 	%r22, %ctaid.y;
	mad.lo.s32 	%r23, %r22, %r21, %r20;
	mul.lo.s32 	%r2, %r23, 5;
	sub.s32 	%r24, 1, %r1;
	and.b32  	%r3, %r24, 3;
	setp.eq.s32 	%p2, %r3, 0;
	mov.u32 	%r45, %r1;
	@%p2 bra 	$L__BB2_4;
	add.s32 	%r42, %r1, %r2;
	neg.s32 	%r41, %r3;
	add.s32 	%r45, %r1, %r3;
$L__BB2_3:
	.pragma "nounroll";
	mul.wide.s32 	%rd7, %r42, 4;
	add.s64 	%rd8, %rd1, %rd7;
	add.s64 	%rd9, %rd2, %rd7;
	add.s64 	%rd10, %rd3, %rd7;
	ld.global.u32 	%r25, [%rd10];
	ld.global.u32 	%r26, [%rd9];
	add.s32 	%r27, %r26, %r25;
	st.global.u32 	[%rd8], %r27;
	add.s32 	%r42, %r42, 1;
	add.s32 	%r41, %r41, 1;
	setp.ne.s32 	%p3, %r41, 0;
	@%p3 bra 	$L__BB2_3;
$L__BB2_4:
	add.s32 	%r28, %r1, -2;
	setp.lt.u32 	%p4, %r28, 3;
	@%p4 bra 	$L__BB2_7;
	add.s32 	%r44, %r45, %r2;
$L__BB2_6:
	mul.wide.s32 	%rd11, %r44, 4;
	add.s64 	%rd12, %rd3, %rd11;
	ld.global.u32 	%r29, [%rd12];
	add.s64 	%rd13, %rd2, %rd11;
	ld.global.u32 	%r30, [%rd13];
	add.s32 	%r31, %r30, %r29;
	add.s64 	%rd14, %rd1, %rd11;
	st.global.u32 	[%rd14], %r31;
	ld.global.u32 	%r32, [%rd12+4];
	ld.global.u32 	%r33, [%rd13+4];
	add.s32 	%r34, %r33, %r32;
	st.global.u32 	[%rd14+4], %r34;
	ld.global.u32 	%r35, [%rd12+8];
	ld.global.u32 	%r36, [%rd13+8];
	add.s32 	%r37, %r36, %r35;
	st.global.u32 	[%rd14+8], %r37;
	ld.global.u32 	%r38, [%rd12+12];
	ld.global.u32 	%r39, [%rd13+12];
	add.s32 	%r40, %r39, %r38;
	st.global.u32 	[%rd14+12], %r40;
	add.s32 	%r45, %r45, 4;
	add.s32 	%r44, %r44, 4;
	setp.ne.s32 	%p5, %r45, 5;
	@%p5 bra 	$L__BB2_6;
$L__BB2_7:
	ret;

}
	// .globl	_Z25adicion_matrices_ColumnasPiS_S_
.visible .entry _Z25adicion_matrices_ColumnasPiS_S_(
	.param .u64 .ptr .align 1 _Z25adicion_matrices_ColumnasPiS_S__param_0,
	.param .u64 .ptr .align 1 _Z25adicion_matrices_ColumnasPiS_S__param_1,
	.param .u64 .ptr .align 1 _Z25adicion_matrices_ColumnasPiS_S__param_2
)
{
	.reg .pred 	%p<3>;
	.reg .b32 	%r<19>;
	.reg .b64 	%rd<11>;

	ld.param.u64 	%rd4, [_Z25adicion_matrices_ColumnasPiS_S__param_0];
	ld.param.u64 	%rd5, [_Z25adicion_matrices_ColumnasPiS_S__param_1];
	ld.param.u64 	%rd6, [_Z25adicion_matrices_ColumnasPiS_S__param_2];
	mov.u32 	%r7, %ctaid.y;
	mov.u32 	%r8, %ntid.y;
	mov.u32 	%r9, %tid.y;
	mad.lo.s32 	%r18, %r7, %r8, %r9;
	setp.gt.u32 	%p1, %r18, 4;
	@%p1 bra 	$L__BB3_3;
	mov.u32 	%r10, %tid.x;
	mov.u32 	%r11, %ntid.x;
	mov.u32 	%r12, %ctaid.x;
	mad.lo.s32 	%r13, %r12, %r11, %r10;
	mad.lo.s32 	%r17, %r18, 5, %r13;
	cvta.to.global.u64 	%rd1, %rd4;
	cvta.to.global.u64 	%rd2, %rd5;
	cvta.to.global.u64 	%rd3, %rd6;
$L__BB3_2:
	mul.wide.s32 	%rd7, %r17, 4;
	add.s64 	%rd8, %rd3, %rd7;
	add.s64 	%rd9, %rd2, %rd7;
	add.s64 	%rd10, %rd1, %rd7;
	ld.global.u32 	%r14, [%rd10];
	ld.global.u32 	%r15, [%rd9];
	add.s32 	%r16, %r15, %r14;
	st.global.u32 	[%rd8], %r16;
	add.s32 	%r18, %r18, 1;
	add.s32 	%r17, %r17, 5;
	setp.ne.s32 	%p2, %r18, 5;
	@%p2 bra 	$L__BB3_2;
$L__BB3_3:
	ret;

}


// ===== COMPILED SASS (sm_100) =====

	.target	sm_100

	.elftype	@"ET_EXEC"


//--------------------- .note.nv.tkinfo           --------------------------
	.section	.note.nv.tkinfo,"",@"SHT_NOTE"
	.sectionflags	@"SHF_NOTE_NV_TKINFO"
	.tkinfo
        /*0018*/ 	.word	0x00000002
        /*0030*/ 	.string	""
        /*0030*/ 	.string	"ptxas"
        /*0030*/ 	.string	"Cuda compilation tools, release 13.0, V13.0.88"
        /*0030*/ 	.string	"Build cuda_13.0.r13.0/compiler.36424714_0"
        /*0030*/ 	.string	"-arch sm_100 -m 64 "



//--------------------- .note.nv.cuinfo           --------------------------
	.section	.note.nv.cuinfo,"",@"SHT_NOTE"
	.sectionflags	@"SHF_NOTE_NV_CUINFO"
        /*0018*/ 	.short	0x0002
        /*001a*/ 	.short	0x0064
        /*001c*/ 	.short	0x0082
	.zero		2


//--------------------- .nv.info                  --------------------------
	.section	.nv.info,"",@"SHT_CUDA_INFO"
	.align	4


	//----- nvinfo : EIATTR_REGCOUNT
	.align		4
        /*0000*/ 	.byte	0x04, 0x2f
        /*0002*/ 	.short	(.L_1 - .L_0)
	.align		4
.L_0:
        /*0004*/ 	.word	index@(_Z16adicion_MatricesPiS_S_)
        /*0008*/ 	.word	0x0000000c


	//----- nvinfo : EIATTR_FRAME_SIZE
	.align		4
.L_1:
        /*000c*/ 	.byte	0x04, 0x11
        /*000e*/ 	.short	(.L_3 - .L_2)
	.align		4
.L_2:
        /*0010*/ 	.word	index@(_Z16adicion_MatricesPiS_S_)
        /*0014*/ 	.word	0x00000000


	//----- nvinfo : EIATTR_REGCOUNT
	.align		4
.L_3:
        /*0018*/ 	.byte	0x04, 0x2f
        /*001a*/ 	.short	(.L_5 - .L_4)
	.align		4
.L_4:
        /*001c*/ 	.word	index@(_Z13matrix_vectorPiS_S_)
        /*0020*/ 	.word	0x00000016


	//----- nvinfo : EIATTR_FRAME_SIZE
	.align		4
.L_5:
        /*0024*/ 	.byte	0x04, 0x11
        /*0026*/ 	.short	(.L_7 - .L_6)
	.align		4
.L_6:
        /*0028*/ 	.word	index@(_Z13matrix_vectorPiS_S_)
        /*002c*/ 	.word	0x00000000


	//----- nvinfo : EIATTR_REGCOUNT
	.align		4
.L_7:
        /*0030*/ 	.byte	0x04, 0x2f
        /*0032*/ 	.short	(.L_9 - .L_8)
	.align		4
.L_8:
        /*0034*/ 	.word	index@(_Z22adicion_matrices_FilasPiS_S_)
        /*0038*/ 	.word	0x00000016


	//----- nvinfo : EIATTR_FRAME_SIZE
	.align		4
.L_9:
        /*003c*/ 	.byte	0x04, 0x11
        /*003e*/ 	.short	(.L_11 - .L_10)
	.align		4
.L_10:
        /*0040*/ 	.word	index@(_Z22adicion_matrices_FilasPiS_S_)
        /*0044*/ 	.word	0x00000000


	//----- nvinfo : EIATTR_REGCOUNT
	.align		4
.L_11:
        /*0048*/ 	.byte	0x04, 0x2f
        /*004a*/ 	.short	(.L_13 - .L_12)
	.align		4
.L_12:
        /*004c*/ 	.word	index@(_Z25adicion_matrices_ColumnasPiS_S_)
        /*0050*/ 	.word	0x00000014


	//----- nvinfo : EIATTR_FRAME_SIZE
	.align		4
.L_13:
        /*0054*/ 	.byte	0x04, 0x11
        /*0056*/ 	.short	(.L_15 - .L_14)
	.align		4
.L_14:
        /*0058*/ 	.word	index@(_Z25adicion_matrices_ColumnasPiS_S_)
        /*005c*/ 	.word	0x00000000


	//----- nvinfo : EIATTR_MIN_STACK_SIZE
	.align		4
.L_15:
        /*0060*/ 	.byte	0x04, 0x12
        /*0062*/ 	.short	(.L_17 - .L_16)
	.align		4
.L_16:
        /*0064*/ 	.word	index@(_Z25adicion_matrices_ColumnasPiS_S_)
        /*0068*/ 	.word	0x00000000


	//----- nvinfo : EIATTR_MIN_STACK_SIZE
	.align		4
.L_17:
        /*006c*/ 	.byte	0x04, 0x12
        /*006e*/ 	.short	(.L_19 - .L_18)
	.align		4
.L_18:
        /*0070*/ 	.word	index@(_Z22adicion_matrices_FilasPiS_S_)
        /*0074*/ 	.word	0x00000000


	//----- nvinfo : EIATTR_MIN_STACK_SIZE
	.align		4
.L_19:
        /*0078*/ 	.byte	0x04, 0x12
        /*007a*/ 	.short	(.L_21 - .L_20)
	.align		4
.L_20:
        /*007c*/ 	.word	index@(_Z13matrix_vectorPiS_S_)
        /*0080*/ 	.word	0x00000000


	//----- nvinfo : EIATTR_MIN_STACK_SIZE
	.align		4
.L_21:
        /*0084*/ 	.byte	0x04, 0x12
        /*0086*/ 	.short	(.L_23 - .L_22)
	.align		4
.L_22:
        /*0088*/ 	.word	index@(_Z16adicion_MatricesPiS_S_)
        /*008c*/ 	.word	0x00000000
.L_23:


//--------------------- .nv.compat                --------------------------
	.section	.nv.compat,"",@"SHT_CUDA_COMPAT_INFO"
	.align	4
        /*0000*/ 	.byte	0x02, 0x09, 0x00, 0x00, 0x02, 0x02, 0x01, 0x00, 0x02, 0x05, 0x05, 0x00, 0x03, 0x07, 0x01, 0x01
        /*0010*/ 	.byte	0x02, 0x03, 0x00, 0x00, 0x02, 0x06, 0x01, 0x00, 0x04, 0x0b, 0x08, 0x00, 0x09, 0x00, 0x00, 0x00
        /*0020*/ 	.byte	0x00, 0x00, 0x00, 0x00


//--------------------- .nv.info._Z25adicion_matrices_ColumnasPiS_S_ --------------------------
	.section	.nv.info._Z25adicion_matrices_ColumnasPiS_S_,"",@"SHT_CUDA_INFO"
	.sectionflags	@""
	.align	4


	//----- nvinfo : EIATTR_CUDA_API_VERSION
	.align		4
        /*0000*/ 	.byte	0x04, 0x37
        /*0002*/ 	.short	(.L_25 - .L_24)
.L_24:
        /*0004*/ 	.word	0x00000082


	//----- nvinfo : EIATTR_KPARAM_INFO
	.align		4
.L_25:
        /*0008*/ 	.byte	0x04, 0x17
        /*000a*/ 	.short	(.L_27 - .L_26)
.L_26:
        /*000c*/ 	.word	0x00000000
        /*0010*/ 	.short	0x0002
        /*0012*/ 	.short	0x0010
        /*0014*/ 	.byte	0x00, 0xf5, 0x21, 0x00


	//----- nvinfo : EIATTR_KPARAM_INFO
	.align		4
.L_27:
        /*0018*/ 	.byte	0x04, 0x17
        /*001a*/ 	.short	(.L_29 - .L_28)
.L_28:
        /*001c*/ 	.word	0x00000000
        /*0020*/ 	.short	0x0001
        /*0022*/ 	.short	0x0008
        /*0024*/ 	.byte	0x00, 0xf5, 0x21, 0x00


	//----- nvinfo : EIATTR_KPARAM_INFO
	.align		4
.L_29:
        /*0028*/ 	.byte	0x04, 0x17
        /*002a*/ 	.short	(.L_31 - .L_30)
.L_30:
        /*002c*/ 	.word	0x00000000
        /*0030*/ 	.short	0x0000
        /*0032*/ 	.short	0x0000
        /*0034*/ 	.byte	0x00, 0xf5, 0x21, 0x00


	//----- nvinfo : EIATTR_SPARSE_MMA_MASK
	.align		4
.L_31:
        /*0038*/ 	.byte	0x03, 0x50
        /*003a*/ 	.short	0x0000


	//----- nvinfo : EIATTR_MAXREG_COUNT
	.align		4
        /*003c*/ 	.byte	0x03, 0x1b
        /*003e*/ 	.short	0x00ff


	//----- nvinfo : EIATTR_MERCURY_ISA_VERSION
	.align		4
        /*0040*/ 	.byte	0x03, 0x5f
        /*0042*/ 	.short	0x0101


	//----- nvinfo : EIATTR_VRC_CTA_INIT_COUNT
	.align		4
        /*0044*/ 	.byte	0x02, 0x4a
	.zero		1
	.zero		1


	//----- nvinfo : EIATTR_EXIT_INSTR_OFFSETS
	.align		4
        /*0048*/ 	.byte	0x04, 0x1c
        /*004a*/ 	.short	(.L_33 - .L_32)


	//   ....[0]....
.L_32:
        /*004c*/ 	.word	0x00000060


	//   ....[1]....
        /*0050*/ 	.word	0x000001b0


	//----- nvinfo : EIATTR_CRS_STACK_SIZE
	.align		4
.L_33:
        /*0054*/ 	.byte	0x04, 0x1e
        /*0056*/ 	.short	(.L_35 - .L_34)
.L_34:
        /*0058*/ 	.word	0x00000000


	//----- nvinfo : EIATTR_CBANK_PARAM_SIZE
	.align		4
.L_35:
        /*005c*/ 	.byte	0x03, 0x19
        /*005e*/ 	.short	0x0018


	//----- nvinfo : EIATTR_PARAM_CBANK
	.align		4
        /*0060*/ 	.byte	0x04, 0x0a
        /*0062*/ 	.short	(.L_37 - .L_36)
	.align		4
.L_36:
        /*0064*/ 	.word	index@(.nv.constant0._Z25adicion_matrices_ColumnasPiS_S_)
        /*0068*/ 	.short	0x0380
        /*006a*/ 	.short	0x0018


	//----- nvinfo : EIATTR_SW_WAR
	.align		4
.L_37:
        /*006c*/ 	.byte	0x04, 0x36
        /*006e*/ 	.short	(.L_39 - .L_38)
.L_38:
        /*0070*/ 	.word	0x00000008
.L_39:


//--------------------- .nv.info._Z22adicion_matrices_FilasPiS_S_ --------------------------
	.section	.nv.info._Z22adicion_matrices_FilasPiS_S_,"",@"SHT_CUDA_INFO"
	.sectionflags	@""
	.align	4


	//----- nvinfo : EIATTR_CUDA_API_VERSION
	.align		4
        /*0000*/ 	.byte	0x04, 0x37
        /*0002*/ 	.short	(.L_41 - .L_40)
.L_40:
        /*0004*/ 	.word	0x00000082


	//----- nvinfo : EIATTR_KPARAM_INFO
	.align		4
.L_41:
        /*0008*/ 	.byte	0x04, 0x17
        /*000a*/ 	.short	(.L_43 - .L_42)
.L_42:
        /*000c*/ 	.word	0x00000000
        /*0010*/ 	.short	0x0002
        /*0012*/ 	.short	0x0010
        /*0014*/ 	.byte	0x00, 0xf5, 0x21, 0x00


	//----- nvinfo : EIATTR_KPARAM_INFO
	.align		4
.L_43:
        /*0018*/ 	.byte	0x04, 0x17
        /*001a*/ 	.short	(.L_45 - .L_44)
.L_44:
        /*001c*/ 	.word	0x00000000
        /*0020*/ 	.short	0x0001
        /*0022*/ 	.short	0x0008
        /*0024*/ 	.byte	0x00, 0xf5, 0x21, 0x00


	//----- nvinfo : EIATTR_KPARAM_INFO
	.align		4
.L_45:
        /*0028*/ 	.byte	0x04, 0x17
        /*002a*/ 	.short	(.L_47 - .L_46)
.L_46:
        /*002c*/ 	.word	0x00000000
        /*0030*/ 	.short	0x0000
        /*0032*/ 	.short	0x0000
        /*0034*/ 	.byte	0x00, 0xf5, 0x21, 0x00


	//----- nvinfo : EIATTR_SPARSE_MMA_MASK
	.align		4
.L_47:
        /*0038*/ 	.byte	0x03, 0x50
        /*003a*/ 	.short	0x0000


	//----- nvinfo : EIATTR_MAXREG_COUNT
	.align		4
        /*003c*/ 	.byte	0x03, 0x1b
        /*003e*/ 	.short	0x00ff


	//----- nvinfo : EIATTR_MERCURY_ISA_VERSION
	.align		4
        /*0040*/ 	.byte	0x03, 0x5f
        /*0042*/ 	.short	0x0101


	//----- nvinfo : EIATTR_VRC_CTA_INIT_COUNT
	.align		4
        /*0044*/ 	.byte	0x02, 0x4a
	.zero		1
	.zero		1


	//----- nvinfo : EIATTR_EXIT_INSTR_OFFSETS
	.align		4
        /*0048*/ 	.byte	0x04, 0x1c
        /*004a*/ 	.short	(.L_49 - .L_48)


	//   ....[0]....
.L_48:
        /*004c*/ 	.word	0x00000060


	//   ....[1]....
        /*0050*/ 	.word	0x00000250


	//   ....[2]....
        /*0054*/ 	.word	0x00000410


	//----- nvinfo : EIATTR_CRS_STACK_SIZE
	.align		4
.L_49:
        /*0058*/ 	.byte	0x04, 0x1e
        /*005a*/ 	.short	(.L_51 - .L_50)
.L_50:
        /*005c*/ 	.word	0x00000000


	//----- nvinfo : EIATTR_CBANK_PARAM_SIZE
	.align		4
.L_51:
        /*0060*/ 	.byte	0x03, 0x19
        /*0062*/ 	.short	0x0018


	//----- nvinfo : EIATTR_PARAM_CBANK
	.align		4
        /*0064*/ 	.byte	0x04, 0x0a
        /*0066*/ 	.short	(.L_53 - .L_52)
	.align		4
.L_52:
        /*0068*/ 	.word	index@(.nv.constant0._Z22adicion_matrices_FilasPiS_S_)
        /*006c*/ 	.short	0x0380
        /*006e*/ 	.short	0x0018


	//----- nvinfo : EIATTR_SW_WAR
	.align		4
.L_53:
        /*0070*/ 	.byte	0x04, 0x36
        /*0072*/ 	.short	(.L_55 - .L_54)
.L_54:
        /*0074*/ 	.word	0x00000008
.L_55:


//--------------------- .nv.info._Z13matrix_vectorPiS_S_ --------------------------
	.section	.nv.info._Z13matrix_vectorPiS_S_,"",@"SHT_CUDA_INFO"
	.sectionflags	@""
	.align	4


	//----- nvinfo : EIATTR_CUDA_API_VERSION
	.align		4
        /*0000*/ 	.byte	0x04, 0x37
        /*0002*/ 	.short	(.L_57 - .L_56)
.L_56:
        /*0004*/ 	.word	0x00000082


	//----- nvinfo : EIATTR_KPARAM_INFO
	.align		4
.L_57:
        /*0008*/ 	.byte	0x04, 0x17
        /*000a*/ 	.short	(.L_59 - .L_58)
.L_58:
        /*000c*/ 	.word	0x00000000
        /*0010*/ 	.short	0x0002
        /*0012*/ 	.short	0x0010
        /*0014*/ 	.byte	0x00, 0xf5, 0x21, 0x00


	//----- nvinfo : EIATTR_KPARAM_INFO
	.align		4
.L_59:
        /*0018*/ 	.byte	0x04, 0x17
        /*001a*/ 	.short	(.L_61 - .L_60)
.L_60:
        /*001c*/ 	.word	0x00000000
        /*0020*/ 	.short	0x0001
        /*0022*/ 	.short	0x0008
        /*0024*/ 	.byte	0x00, 0xf5, 0x21, 0x00


	//----- nvinfo : EIATTR_KPARAM_INFO
	.align		4
.L_61:
        /*0028*/ 	.byte	0x04, 0x17
        /*002a*/ 	.short	(.L_63 - .L_62)
.L_62:
        /*002c*/ 	.word	0x00000000
        /*0030*/ 	.short	0x0000
        /*0032*/ 	.short	0x0000
        /*0034*/ 	.byte	0x00, 0xf5, 0x21, 0x00


	//----- nvinfo : EIATTR_SPARSE_MMA_MASK
	.align		4
.L_63:
        /*0038*/ 	.byte	0x03, 0x50
        /*003a*/ 	.short	0x0000


	//----- nvinfo : EIATTR_MAXREG_COUNT
	.align		4
        /*003c*/ 	.byte	0x03, 0x1b
        /*003e*/ 	.short	0x00ff


	//----- nvinfo : EIATTR_MERCURY_ISA_VERSION
	.align		4
        /*0040*/ 	.byte	0x03, 0x5f
        /*0042*/ 	.short	0x0101


	//----- nvinfo : EIATTR_VRC_CTA_INIT_COUNT
	.align		4
        /*0044*/ 	.byte	0x02, 0x4a
	.zero		1
	.zero		1


	//----- nvinfo : EIATTR_EXIT_INSTR_OFFSETS
	.align		4
        /*0048*/ 	.byte	0x04, 0x1c
        /*004a*/ 	.short	(.L_65 - .L_64)


	//   ....[0]....
.L_64:
        /*004c*/ 	.word	0x00000060


	//   ....[1]....
        /*0050*/ 	.word	0x000001d0


	//----- nvinfo : EIATTR_CBANK_PARAM_SIZE
	.align		4
.L_65:
        /*0054*/ 	.byte	0x03, 0x19
        /*0056*/ 	.short	0x0018


	//----- nvinfo : EIATTR_PARAM_CBANK
	.align		4
        /*0058*/ 	.byte	0x04, 0x0a
        /*005a*/ 	.short	(.L_67 - .L_66)
	.align		4
.L_66:
        /*005c*/ 	.word	index@(.nv.constant0._Z13matrix_vectorPiS_S_)
        /*0060*/ 	.short	0x0380
        /*0062*/ 	.short	0x0018


	//----- nvinfo : EIATTR_SW_WAR
	.align		4
.L_67:
        /*0064*/ 	.byte	0x04, 0x36
        /*0066*/ 	.short	(.L_69 - .L_68)
.L_68:
        /*0068*/ 	.word	0x00000008
.L_69:


//--------------------- .nv.info._Z16adicion_MatricesPiS_S_ --------------------------
	.section	.nv.info._Z16adicion_MatricesPiS_S_,"",@"SHT_CUDA_INFO"
	.sectionflags	@""
	.align	4


	//----- nvinfo : EIATTR_CUDA_API_VERSION
	.align		4
        /*0000*/ 	.byte	0x04, 0x37
        /*0002*/ 	.short	(.L_71 - .L_70)
.L_70:
        /*0004*/ 	.word	0x00000082


	//----- nvinfo : EIATTR_KPARAM_INFO
	.align		4
.L_71:
        /*0008*/ 	.byte	0x04, 0x17
        /*000a*/ 	.short	(.L_73 - .L_72)
.L_72:
        /*000c*/ 	.word	0x00000000
        /*0010*/ 	.short	0x0002
        /*0012*/ 	.short	0x0010
        /*0014*/ 	.byte	0x00, 0xf5, 0x21, 0x00


	//----- nvinfo : EIATTR_KPARAM_INFO
	.align		4
.L_73:
        /*0018*/ 	.byte	0x04, 0x17
        /*001a*/ 	.short	(.L_75 - .L_74)
.L_74:
        /*001c*/ 	.word	0x00000000
        /*0020*/ 	.short	0x0001
        /*0022*/ 	.short	0x0008
        /*0024*/ 	.byte	0x00, 0xf5, 0x21, 0x00


	//----- nvinfo : EIATTR_KPARAM_INFO
	.align		4
.L_75:
        /*0028*/ 	.byte	0x04, 0x17
        /*002a*/ 	.short	(.L_77 - .L_76)
.L_76:
        /*002c*/ 	.word	0x00000000
        /*0030*/ 	.short	0x0000
        /*0032*/ 	.short	0x0000
        /*0034*/ 	.byte	0x00, 0xf5, 0x21, 0x00


	//----- nvinfo : EIATTR_SPARSE_MMA_MASK
	.align		4
.L_77:
        /*0038*/ 	.byte	0x03, 0x50
        /*003a*/ 	.short	0x0000


	//----- nvinfo : EIATTR_MAXREG_COUNT
	.align		4
        /*003c*/ 	.byte	0x03, 0x1b
        /*003e*/ 	.short	0x00ff


	//----- nvinfo : EIATTR_MERCURY_ISA_VERSION
	.align		4
        /*0040*/ 	.byte	0x03, 0x5f
        /*0042*/ 	.short	0x0101


	//----- nvinfo : EIATTR_VRC_CTA_INIT_COUNT
	.align		4
        /*0044*/ 	.byte	0x02, 0x4a
	.zero		1
	.zero		1


	//----- nvinfo : EIATTR_EXIT_INSTR_OFFSETS
	.align		4
        /*0048*/ 	.byte	0x04, 0x1c
        /*004a*/ 	.short	(.L_79 - .L_78)


	//   ....[0]....
.L_78:
        /*004c*/ 	.word	0x000000b0


	//   ....[1]....
        /*0050*/ 	.word	0x00000180


	//----- nvinfo : EIATTR_CBANK_PARAM_SIZE
	.align		4
.L_79:
        /*0054*/ 	.byte	0x03, 0x19
        /*0056*/ 	.short	0x0018


	//----- nvinfo : EIATTR_PARAM_CBANK
	.align		4
        /*0058*/ 	.byte	0x04, 0x0a
        /*005a*/ 	.short	(.L_81 - .L_80)
	.align		4
.L_80:
        /*005c*/ 	.word	index@(.nv.constant0._Z16adicion_MatricesPiS_S_)
        /*0060*/ 	.short	0x0380
        /*0062*/ 	.short	0x0018


	//----- nvinfo : EIATTR_SW_WAR
	.align		4
.L_81:
        /*0064*/ 	.byte	0x04, 0x36
        /*0066*/ 	.short	(.L_83 - .L_82)
.L_82:
        /*0068*/ 	.word	0x00000008
.L_83:


//--------------------- .nv.callgraph             --------------------------
	.section	.nv.callgraph,"",@"SHT_CUDA_CALLGRAPH"
	.align	4
	.sectionentsize	8
	.align		4
        /*0000*/ 	.word	0x00000000
	.align		4
        /*0004*/ 	.word	0xffffffff
	.align		4
        /*0008*/ 	.word	0x00000000
	.align		4
        /*000c*/ 	.word	0xfffffffe
	.align		4
        /*0010*/ 	.word	0x00000000
	.align		4
        /*0014*/ 	.word	0xfffffffd
	.align		4
        /*0018*/ 	.word	0x00000000
	.align		4
        /*001c*/ 	.word	0xfffffffc


//--------------------- .text._Z25adicion_matrices_ColumnasPiS_S_ --------------------------
	.section	.text._Z25adicion_matrices_ColumnasPiS_S_,"ax",@progbits
	.align	128
        .global         _Z25adicion_matrices_ColumnasPiS_S_
        .type           _Z25adicion_matrices_ColumnasPiS_S_,@function
        .size           _Z25adicion_matrices_ColumnasPiS_S_,(.L_x_9 - _Z25adicion_matrices_ColumnasPiS_S_)
        .other          _Z25adicion_matrices_ColumnasPiS_S_,@"STO_CUDA_ENTRY STV_DEFAULT"
_Z25adicion_matrices_ColumnasPiS_S_:
.text._Z25adicion_matrices_ColumnasPiS_S_:
[----:B------:R-:W-:Y:S01]  /*0000*/  LDC R1, c[0x0][0x37c] ;  /* 0x0000df00ff017b82 */ /* 0x000fe20000000800 */
[----:B------:R-:W0:Y:S07]  /*0010*/  S2R R3, SR_TID.Y ;  /* 0x0000000000037919 */ /* 0x000e2e0000002200 */
[----:B------:R-:W0:Y:S08]  /*0020*/  S2UR UR4, SR_CTAID.Y ;  /* 0x00000000000479c3 */ /* 0x000e300000002600 */
[----:B------:R-:W0:Y:S02]  /*0030*/  LDC R0, c[0x0][0x364] ;  /* 0x0000d900ff007b82 */ /* 0x000e240000000800 */
[----:B0-----:R-:W-:-:S05]  /*0040*/  IMAD R0, R0, UR4, R3 ;  /* 0x0000000400007c24 */ /* 0x001fca000f8e0203 */
[----:B------:R-:W-:-:S13]  /*0050*/  ISETP.GT.U32.AND P0, PT, R0, 0x4, PT ;  /* 0x000000040000780c */ /* 0x000fda0003f04070 */
[----:B------:R-:W-:Y:S05]  /*0060*/  @P0 EXIT ;  /* 0x000000000000094d */ /* 0x000fea0003800000 */
[----:B------:R-:W0:Y:S01]  /*0070*/  S2R R9, SR_TID.X ;  /* 0x0000000000097919 */ /* 0x000e220000002100 */
[----:B------:R-:W0:Y:S01]  /*0080*/  LDCU UR6, c[0x0][0x360] ;  /* 0x00006c00ff0677ac */ /* 0x000e220008000800 */
[----:B------:R-:W1:Y:S01]  /*0090*/  LDC.64 R6, c[0x0][0x390] ;  /* 0x0000e400ff067b82 */ /* 0x000e620000000a00 */
[----:B------:R-:W0:Y:S01]  /*00a0*/  S2R R8, SR_CTAID.X ;  /* 0x0000000000087919 */ /* 0x000e220000002500 */
[----:B------:R-:W2:Y:S06]  /*00b0*/  LDCU.64 UR4, c[0x0][0x358] ;  /* 0x00006b00ff0477ac */ /* 0x000eac0008000a00 */
[----:B------:R-:W3:Y:S08]  /*00c0*/  LDC.64 R4, c[0x0][0x380] ;  /* 0x0000e000ff047b82 */ /* 0x000ef00000000a00 */
[----:B------:R-:W4:Y:S01]  /*00d0*/  LDC.64 R2, c[0x0][0x388] ;  /* 0x0000e200ff027b82 */ /* 0x000f220000000a00 */
[----:B0-----:R-:W-:-:S04]  /*00e0*/  IMAD R9, R8, UR6, R9 ;  /* 0x0000000608097c24 */ /* 0x001fc8000f8e0209 */
[----:B--2---:R-:W-:-:S07]  /*00f0*/  IMAD R15, R0, 0x5, R9 ;  /* 0x00000005000f7824 */ /* 0x004fce00078e0209 */
.L_x_0:
[----:B----4-:R-:W-:-:S04]  /*0100*/  IMAD.WIDE R10, R15, 0x4, R2 ;  /* 0x000000040f0a7825 */ /* 0x010fc800078e0202 */
[C---:B---3--:R-:W-:Y:S02]  /*0110*/  IMAD.WIDE R12, R15.reuse, 0x4, R4 ;  /* 0x000000040f0c7825 */ /* 0x048fe400078e0204 */
[----:B------:R-:W2:Y:S04]  /*0120*/  LDG.E R11, desc[UR4][R10.64] ;  /* 0x000000040a0b7981 */ /* 0x000ea8000c1e1900 */
[----:B------:R-:W2:Y:S01]  /*0130*/  LDG.E R12, desc[UR4][R12.64] ;  /* 0x000000040c0c7981 */ /* 0x000ea2000c1e1900 */
[C---:B01----:R-:W-:Y:S01]  /*0140*/  IMAD.WIDE R8, R15.reuse, 0x4, R6 ;  /* 0x000000040f087825 */ /* 0x043fe200078e0206 */
[----:B------:R-:W-:Y:S02]  /*0150*/  IADD3 R0, PT, PT, R0, 0x1, RZ ;  /* 0x0000000100007810 */ /* 0x000fe40007ffe0ff */
[----:B------:R-:W-:-:S02]  /*0160*/  IADD3 R15, PT, PT, R15, 0x5, RZ ;  /* 0x000000050f0f7810 */ /* 0x000fc40007ffe0ff */
[----:B------:R-:W-:Y:S02]  /*0170*/  ISETP.NE.AND P0, PT, R0, 0x5, PT ;  /* 0x000000050000780c */ /* 0x000fe40003f05270 */
[----:B--2---:R-:W-:-:S05]  /*0180*/  IADD3 R17, PT, PT, R12, R11, RZ ;  /* 0x0000000b0c117210 */ /* 0x004fca0007ffe0ff */
[----:B------:R0:W-:Y:S06]  /*0190*/  STG.E desc[UR4][R8.64], R17 ;  /* 0x0000001108007986 */ /* 0x0001ec000c101904 */
[----:B------:R-:W-:Y:S05]  /*01a0*/  @P0 BRA `(.L_x_0) ;  /* 0xfffffffc00d40947 */ /* 0x000fea000383ffff */
[----:B------:R-:W-:Y:S05]  /*01b0*/  EXIT ;  /* 0x000000000000794d */ /* 0x000fea0003800000 */
.L_x_1:
[----:B------:R-:W-:-:S00]  /*01c0*/  BRA `(.L_x_1) ;  /* 0xfffffffc00fc7947 */ /* 0x000fc0000383ffff */
[----:B------:R-:W-:-:S00]  /*01d0*/  NOP ;  /* 0x0000000000007918 */ /* 0x000fc00000000000 */
        /* <DEDUP_REMOVED lines=10> */
.L_x_9:


//--------------------- .text._Z22adicion_matrices_FilasPiS_S_ --------------------------
	.section	.text._Z22adicion_matrices_FilasPiS_S_,"ax",@progbits
	.align	128
        .global         _Z22adicion_matrices_FilasPiS_S_
        .type           _Z22adicion_matrices_FilasPiS_S_,@function
        .size           _Z22adicion_matrices_FilasPiS_S_,(.L_x_10 - _Z22adicion_matrices_FilasPiS_S_)
        .other          _Z22adicion_matrices_FilasPiS_S_,@"STO_CUDA_ENTRY STV_DEFAULT"
_Z22adicion_matrices_FilasPiS_S_:
.text._Z22adicion_matrices_FilasPiS_S_:
[----:B------:R-:W-:Y:S01]  /*0000*/  LDC R1, c[0x0][0x37c] ;  /* 0x0000df00ff017b82 */ /* 0x000fe20000000800 */
[----:B------:R-:W0:Y:S07]  /*0010*/  S2R R3, SR_TID.X ;  /* 0x0000000000037919 */ /* 0x000e2e0000002100 */
[----:B------:R-:W0:Y:S08]  /*0020*/  S2UR UR4, SR_CTAID.X ;  /* 0x00000000000479c3 */ /* 0x000e300000002500 */
[----:B------:R-:W0:Y:S02]  /*0030*/  LDC R8, c[0x0][0x360] ;  /* 0x0000d800ff087b82 */ /* 0x000e240000000800 */
[----:B0-----:R-:W-:-:S05]  /*0040*/  IMAD R8, R8, UR4, R3 ;  /* 0x0000000408087c24 */ /* 0x001fca000f8e0203 */
[----:B------:R-:W-:-:S13]  /*0050*/  ISETP.GT.AND P0, PT, R8, 0x4, PT ;  /* 0x000000040800780c */ /* 0x000fda0003f04270 */
[----:B------:R-:W-:Y:S05]  /*0060*/  @P0 EXIT ;  /* 0x000000000000094d */ /* 0x000fea0003800000 */
[----:B------:R-:W0:Y:S01]  /*0070*/  S2R R15, SR_TID.Y ;  /* 0x00000000000f7919 */ /* 0x000e220000002200 */
[----:B------:R-:W0:Y:S01]  /*0080*/  LDCU UR4, c[0x0][0x364] ;  /* 0x00006c80ff0477ac */ /* 0x000e220008000800 */
[C---:B------:R-:W-:Y:S01]  /*0090*/  IADD3 R0, PT, PT, -R8.reuse, 0x1, RZ ;  /* 0x0000000108007810 */ /* 0x040fe20007ffe1ff */
[----:B------:R-:W-:Y:S01]  /*00a0*/  BSSY.RECONVERGENT B0, `(.L_x_2) ;  /* 0x000001a000007945 */ /* 0x000fe20003800200 */
[----:B------:R-:W0:Y:S01]  /*00b0*/  S2R R2, SR_CTAID.Y ;  /* 0x0000000000027919 */ /* 0x000e220000002600 */
[----:B------:R-:W-:Y:S02]  /*00c0*/  IADD3 R3, PT, PT, R8, -0x2, RZ ;  /* 0xfffffffe08037810 */ /* 0x000fe40007ffe0ff */
[----:B------:R-:W-:Y:S02]  /*00d0*/  LOP3.LUT P1, R9, R0, 0x3, RZ, 0xc0, !PT ;  /* 0x0000000300097812 */ /* 0x000fe4000782c0ff */
[----:B------:R-:W-:Y:S02]  /*00e0*/  ISETP.GE.U32.AND P0, PT, R3, 0x3, PT ;  /* 0x000000030300780c */ /* 0x000fe40003f06070 */
[----:B------:R-:W-:Y:S01]  /*00f0*/  MOV R0, R8 ;  /* 0x0000000800007202 */ /* 0x000fe20000000f00 */
[----:B0-----:R-:W-:Y:S01]  /*0100*/  IMAD R15, R2, UR4, R15 ;  /* 0x00000004020f7c24 */ /* 0x001fe2000f8e020f */
[----:B------:R-:W0:Y:S07]  /*0110*/  LDCU.64 UR4, c[0x0][0x358] ;  /* 0x00006b00ff0477ac */ /* 0x000e2e0008000a00 */
[----:B------:R-:W-:Y:S05]  /*0120*/  @!P1 BRA `(.L_x_3) ;  /* 0x0000000000449947 */ /* 0x000fea0003800000 */
[----:B------:R-:W1:Y:S01]  /*0130*/  LDC.64 R2, c[0x0][0x390] ;  /* 0x0000e400ff027b82 */ /* 0x000e620000000a00 */
[----:B------:R-:W-:Y:S01]  /*0140*/  IMAD.IADD R0, R8, 0x1, R9 ;  /* 0x0000000108007824 */ /* 0x000fe200078e0209 */
[----:B------:R-:W-:Y:S01]  /*0150*/  IADD3 R14, PT, PT, -R9, RZ, RZ ;  /* 0x000000ff090e7210 */ /* 0x000fe20007ffe1ff */
[----:B------:R-:W-:-:S05]  /*0160*/  IMAD R17, R15, 0x5, R8 ;  /* 0x000000050f117824 */ /* 0x000fca00078e0208 */
[----:B------:R-:W2:Y:S08]  /*0170*/  LDC.64 R4, c[0x0][0x380] ;  /* 0x0000e000ff047b82 */ /* 0x000eb00000000a00 */
[----:B------:R-:W3:Y:S02]  /*0180*/  LDC.64 R6, c[0x0][0x388] ;  /* 0x0000e200ff067b82 */ /* 0x000ee40000000a00 */
.L_x_4:
[----:B---3--:R-:W-:-:S04]  /*0190*/  IMAD.WIDE R10, R17, 0x4, R6 ;  /* 0x00000004110a7825 */ /* 0x008fc800078e0206 */
[C---:B--2---:R-:W-:Y:S02]  /*01a0*/  IMAD.WIDE R12, R17.reuse, 0x4, R4 ;  /* 0x00000004110c7825 */ /* 0x044fe400078e0204 */
[----:B0-----:R-:W2:Y:S04]  /*01b0*/  LDG.E R11, desc[UR4][R10.64] ;  /* 0x000000040a0b7981 */ /* 0x001ea8000c1e1900 */
[----:B------:R-:W2:Y:S01]  /*01c0*/  LDG.E R12, desc[UR4][R12.64] ;  /* 0x000000040c0c7981 */ /* 0x000ea2000c1e1900 */
[C---:B-1--4-:R-:W-:Y:S01]  /*01d0*/  IMAD.WIDE R8, R17.reuse, 0x4, R2 ;  /* 0x0000000411087825 */ /* 0x052fe200078e0202 */
[----:B------:R-:W-:Y:S02]  /*01e0*/  IADD3 R14, PT, PT, R14, 0x1, RZ ;  /* 0x000000010e0e7810 */ /* 0x000fe40007ffe0ff */
[----:B------:R-:W-:-:S02]  /*01f0*/  IADD3 R17, PT, PT, R17, 0x1, RZ ;  /* 0x0000000111117810 */ /* 0x000fc40007ffe0ff */
[----:B------:R-:W-:Y:S01]  /*0200*/  ISETP.NE.AND P1, PT, R14, RZ, PT ;  /* 0x000000ff0e00720c */ /* 0x000fe20003f25270 */
[----:B--2---:R-:W-:-:S05]  /*0210*/  IMAD.IADD R19, R12, 0x1, R11 ;  /* 0x000000010c137824 */ /* 0x004fca00078e020b */
[----:B------:R4:W-:Y:S07]  /*0220*/  STG.E desc[UR4][R8.64], R19 ;  /* 0x0000001308007986 */ /* 0x0009ee000c101904 */
[----:B------:R-:W-:Y:S05]  /*0230*/  @P1 BRA `(.L_x_4) ;  /* 0xfffffffc00d41947 */ /* 0x000fea000383ffff */
.L_x_3:
[----:B0-----:R-:W-:Y:S05]  /*0240*/  BSYNC.RECONVERGENT B0 ;  /* 0x0000000000007941 */ /* 0x001fea0003800200 */
.L_x_2:
[----:B------:R-:W-:Y:S05]  /*0250*/  @!P0 EXIT ;  /* 0x000000000000894d */ /* 0x000fea0003800000 */
[----:B------:R-:W-:-:S07]  /*0260*/  IMAD R15, R15, 0x5, R0 ;  /* 0x000000050f0f7824 */ /* 0x000fce00078e0200 */
.L_x_5:
[----:B0-----:R-:W0:Y:S08]  /*0270*/  LDC.64 R2, c[0x0][0x380] ;  /* 0x0000e000ff027b82 */ /* 0x001e300000000a00 */
[----:B------:R-:W1:Y:S08]  /*0280*/  LDC.64 R4, c[0x0][0x388] ;  /* 0x0000e200ff047b82 */ /* 0x000e700000000a00 */
[----:B------:R-:W2:Y:S01]  /*0290*/  LDC.64 R6, c[0x0][0x390] ;  /* 0x0000e400ff067b82 */ /* 0x000ea20000000a00 */
[----:B0-----:R-:W-:-:S05]  /*02a0*/  IMAD.WIDE R2, R15, 0x4, R2 ;  /* 0x000000040f027825 */ /* 0x001fca00078e0202 */
[----:B----4-:R-:W3:Y:S01]  /*02b0*/  LDG.E R8, desc[UR4][R2.64] ;  /* 0x0000000402087981 */ /* 0x010ee2000c1e1900 */
[----:B-1----:R-:W-:-:S05]  /*02c0*/  IMAD.WIDE R4, R15, 0x4, R4 ;  /* 0x000000040f047825 */ /* 0x002fca00078e0204 */
[----:B------:R-:W3:Y:S01]  /*02d0*/  LDG.E R9, desc[UR4][R4.64] ;  /* 0x0000000404097981 */ /* 0x000ee2000c1e1900 */
[----:B--2---:R-:W-:-:S04]  /*02e0*/  IMAD.WIDE R6, R15, 0x4, R6 ;  /* 0x000000040f067825 */ /* 0x004fc800078e0206 */
[----:B---3--:R-:W-:-:S05]  /*02f0*/  IMAD.IADD R9, R8, 0x1, R9 ;  /* 0x0000000108097824 */ /* 0x008fca00078e0209 */
[----:B------:R0:W-:Y:S04]  /*0300*/  STG.E desc[UR4][R6.64], R9 ;  /* 0x0000000906007986 */ /* 0x0001e8000c101904 */
[----:B------:R-:W2:Y:S04]  /*0310*/  LDG.E R8, desc[UR4][R2.64+0x4] ;  /* 0x0000040402087981 */ /* 0x000ea8000c1e1900 */
[----:B------:R-:W2:Y:S02]  /*0320*/  LDG.E R11, desc[UR4][R4.64+0x4] ;  /* 0x00000404040b7981 */ /* 0x000ea4000c1e1900 */
[----:B--2---:R-:W-:-:S05]  /*0330*/  IADD3 R11, PT, PT, R8, R11, RZ ;  /* 0x0000000b080b7210 */ /* 0x004fca0007ffe0ff */
[----:B------:R0:W-:Y:S04]  /*0340*/  STG.E desc[UR4][R6.64+0x4], R11 ;  /* 0x0000040b06007986 */ /* 0x0001e8000c101904 */
[----:B------:R-:W2:Y:S04]  /*0350*/  LDG.E R8, desc[UR4][R2.64+0x8] ;  /* 0x0000080402087981 */ /* 0x000ea8000c1e1900 */
[----:B------:R-:W2:Y:S02]  /*0360*/  LDG.E R13, desc[UR4][R4.64+0x8] ;  /* 0x00000804040d7981 */ /* 0x000ea4000c1e1900 */
[----:B--2---:R-:W-:-:S05]  /*0370*/  IADD3 R13, PT, PT, R8, R13, RZ ;  /* 0x0000000d080d7210 */ /* 0x004fca0007ffe0ff */
[----:B------:R0:W-:Y:S04]  /*0380*/  STG.E desc[UR4][R6.64+0x8], R13 ;  /* 0x0000080d06007986 */ /* 0x0001e8000c101904 */
[----:B------:R-:W2:Y:S04]  /*0390*/  LDG.E R8, desc[UR4][R2.64+0xc] ;  /* 0x00000c0402087981 */ /* 0x000ea8000c1e1900 */
[----:B------:R-:W2:Y:S01]  /*03a0*/  LDG.E R17, desc[UR4][R4.64+0xc] ;  /* 0x00000c0404117981 */ /* 0x000ea2000c1e1900 */
[----:B------:R-:W-:-:S04]  /*03b0*/  IADD3 R0, PT, PT, R0, 0x4, RZ ;  /* 0x0000000400007810 */ /* 0x000fc80007ffe0ff */
[----:B------:R-:W-:Y:S02]  /*03c0*/  ISETP.NE.AND P0, PT, R0, 0x5, PT ;  /* 0x000000050000780c */ /* 0x000fe40003f05270 */
[----:B------:R-:W-:Y:S01]  /*03d0*/  IADD3 R15, PT, PT, R15, 0x4, RZ ;  /* 0x000000040f0f7810 */ /* 0x000fe20007ffe0ff */
[----:B--2---:R-:W-:-:S05]  /*03e0*/  IMAD.IADD R17, R8, 0x1, R17 ;  /* 0x0000000108117824 */ /* 0x004fca00078e0211 */
[----:B------:R0:W-:Y:S05]  /*03f0*/  STG.E desc[UR4][R6.64+0xc], R17 ;  /* 0x00000c1106007986 */ /* 0x0001ea000c101904 */
[----:B------:R-:W-:Y:S05]  /*0400*/  @P0 BRA `(.L_x_5) ;  /* 0xfffffffc00980947 */ /* 0x000fea000383ffff */
[----:B------:R-:W-:Y:S05]  /*0410*/  EXIT ;  /* 0x000000000000794d */ /* 0x000fea0003800000 */
.L_x_6:
        /* <DEDUP_REMOVED lines=14> */
.L_x_10:


//--------------------- .text._Z13matrix_vectorPiS_S_ --------------------------
	.section	.text._Z13matrix_vectorPiS_S_,"ax",@progbits
	.align	128
        .global         _Z13matrix_vectorPiS_S_
        .type           _Z13matrix_vectorPiS_S_,@function
        .size           _Z13matrix_vectorPiS_S_,(.L_x_11 - _Z13matrix_vectorPiS_S_)
        .other          _Z13matrix_vectorPiS_S_,@"STO_CUDA_ENTRY STV_DEFAULT"
_Z13matrix_vectorPiS_S_:
.text._Z13matrix_vectorPiS_S_:
[----:B------:R-:W-:Y:S01]  /*0000*/  LDC R1, c[0x0][0x37c] ;  /* 0x0000df00ff017b82 */ /* 0x000fe20000000800 */
[----:B------:R-:W0:Y:S07]  /*0010*/  S2R R0, SR_TID.X ;  /* 0x0000000000007919 */ /* 0x000e2e0000002100 */
[----:B------:R-:W0:Y:S08]  /*0020*/  S2UR UR4, SR_CTAID.X ;  /* 0x00000000000479c3 */ /* 0x000e300000002500 */
[----:B------:R-:W0:Y:S02]  /*0030*/  LDC R9, c[0x0][0x360] ;  /* 0x0000d800ff097b82 */ /* 0x000e240000000800 */
[----:B0-----:R-:W-:-:S05]  /*0040*/  IMAD R9, R9, UR4, R0 ;  /* 0x0000000409097c24 */ /* 0x001fca000f8e0200 */
[----:B------:R-:W-:-:S13]  /*0050*/  ISETP.GT.AND P0, PT, R9, 0x4, PT ;  /* 0x000000040900780c */ /* 0x000fda0003f04270 */
[----:B------:R-:W-:Y:S05]  /*0060*/  @P0 EXIT ;  /* 0x000000000000094d */ /* 0x000fea0003800000 */
[----:B------:R-:W0:Y:S01]  /*0070*/  LDC.64 R6, c[0x0][0x380] ;  /* 0x0000e000ff067b82 */ /* 0x000e220000000a00 */
[----:B------:R-:W1:Y:S07]  /*0080*/  LDCU.64 UR4, c[0x0][0x358] ;  /* 0x00006b00ff0477ac */ /* 0x000e6e0008000a00 */
[----:B------:R-:W2:Y:S08]  /*0090*/  LDC.64 R4, c[0x0][0x388] ;  /* 0x0000e200ff047b82 */ /* 0x000eb00000000a00 */
[----:B------:R-:W3:Y:S01]  /*00a0*/  LDC.64 R2, c[0x0][0x390] ;  /* 0x0000e400ff027b82 */ /* 0x000ee20000000a00 */
[----:B0-----:R-:W-:-:S05]  /*00b0*/  IMAD.WIDE R6, R9, 0x4, R6 ;  /* 0x0000000409067825 */ /* 0x001fca00078e0206 */
[----:B-1----:R-:W4:Y:S04]  /*00c0*/  LDG.E R11, desc[UR4][R6.64] ;  /* 0x00000004060b7981 */ /* 0x002f28000c1e1900 */
[----:B--2---:R-:W4:Y:S04]  /*00d0*/  LDG.E R0, desc[UR4][R4.64] ;  /* 0x0000000404007981 */ /* 0x004f28000c1e1900 */
[----:B------:R-:W2:Y:S04]  /*00e0*/  LDG.E R13, desc[UR4][R4.64+0x4] ;  /* 0x00000404040d7981 */ /* 0x000ea8000c1e1900 */
[----:B------:R-:W2:Y:S04]  /*00f0*/  LDG.E R8, desc[UR4][R6.64+0x14] ;  /* 0x0000140406087981 */ /* 0x000ea8000c1e1900 */
[----:B------:R-:W5:Y:S04]  /*0100*/  LDG.E R15, desc[UR4][R4.64+0x8] ;  /* 0x00000804040f7981 */ /* 0x000f68000c1e1900 */
[----:B------:R-:W5:Y:S04]  /*0110*/  LDG.E R10, desc[UR4][R6.64+0x28] ;  /* 0x00002804060a7981 */ /* 0x000f68000c1e1900 */
[----:B------:R-:W5:Y:S04]  /*0120*/  LDG.E R17, desc[UR4][R4.64+0xc] ;  /* 0x00000c0404117981 */ /* 0x000f68000c1e1900 */
[----:B------:R-:W5:Y:S04]  /*0130*/  LDG.E R12, desc[UR4][R6.64+0x3c] ;  /* 0x00003c04060c7981 */ /* 0x000f68000c1e1900 */
[----:B------:R-:W5:Y:S04]  /*0140*/  LDG.E R14, desc[UR4][R6.64+0x50] ;  /* 0x00005004060e7981 */ /* 0x000f68000c1e1900 */
[----:B------:R-:W5:Y:S01]  /*0150*/  LDG.E R19, desc[UR4][R4.64+0x10] ;  /* 0x0000100404137981 */ /* 0x000f62000c1e1900 */
[----:B---3--:R-:W-:-:S04]  /*0160*/  IMAD.WIDE R2, R9, 0x4, R2 ;  /* 0x0000000409027825 */ /* 0x008fc800078e0202 */
[----:B----4-:R-:W-:-:S04]  /*0170*/  IMAD R0, R0, R11, RZ ;  /* 0x0000000b00007224 */ /* 0x010fc800078e02ff */
[----:B--2---:R-:W-:-:S04]  /*0180*/  IMAD R0, R13, R8, R0 ;  /* 0x000000080d007224 */ /* 0x004fc800078e0200 */
[----:B-----5:R-:W-:-:S04]  /*0190*/  IMAD R0, R15, R10, R0 ;  /* 0x0000000a0f007224 */ /* 0x020fc800078e0200 */
[----:B------:R-:W-:-:S04]  /*01a0*/  IMAD R0, R17, R12, R0 ;  /* 0x0000000c11007224 */ /* 0x000fc800078e0200 */
[----:B------:R-:W-:-:S05]  /*01b0*/  IMAD R19, R19, R14, R0 ;  /* 0x0000000e13137224 */ /* 0x000fca00078e0200 */
[----:B------:R-:W-:Y:S01]  /*01c0*/  STG.E desc[UR4][R2.64], R19 ;  /* 0x0000001302007986 */ /* 0x000fe2000c101904 */
[----:B------:R-:W-:Y:S05]  /*01d0*/  EXIT ;  /* 0x000000000000794d */ /* 0x000fea0003800000 */
.L_x_7:
        /* <DEDUP_REMOVED lines=10> */
.L_x_11:


//--------------------- .text._Z16adicion_MatricesPiS_S_ --------------------------
	.section	.text._Z16adicion_MatricesPiS_S_,"ax",@progbits
	.align	128
        .global         _Z16adicion_MatricesPiS_S_
        .type           _Z16adicion_MatricesPiS_S_,@function
        .size           _Z16adicion_MatricesPiS_S_,(.L_x_12 - _Z16adicion_MatricesPiS_S_)
        .other          _Z16adicion_MatricesPiS_S_,@"STO_CUDA_ENTRY STV_DEFAULT"
_Z16adicion_MatricesPiS_S_:
.text._Z16adicion_MatricesPiS_S_:
[----:B------:R-:W-:Y:S01]  /*0000*/  LDC R1, c[0x0][0x37c] ;  /* 0x0000df00ff017b82 */ /* 0x000fe20000000800 */
[----:B------:R-:W0:Y:S07]  /*0010*/  S2R R2, SR_TID.Y ;  /* 0x0000000000027919 */ /* 0x000e2e0000002200 */
[----:B------:R-:W1:Y:S01]  /*0020*/  LDC R0, c[0x0][0x360] ;  /* 0x0000d800ff007b82 */ /* 0x000e620000000800 */
[----:B------:R-:W1:Y:S07]  /*0030*/  S2R R3, SR_TID.X ;  /* 0x0000000000037919 */ /* 0x000e6e0000002100 */
[----:B------:R-:W0:Y:S08]  /*0040*/  S2UR UR5, SR_CTAID.Y ;  /* 0x00000000000579c3 */ /* 0x000e300000002600 */
[----:B------:R-:W0:Y:S08]  /*0050*/  LDC R7, c[0x0][0x364] ;  /* 0x0000d900ff077b82 */ /* 0x000e300000000800 */
[----:B------:R-:W1:Y:S01]  /*0060*/  S2UR UR4, SR_CTAID.X ;  /* 0x00000000000479c3 */ /* 0x000e620000002500 */
[----:B0-----:R-:W-:-:S05]  /*0070*/  IMAD R7, R7, UR5, R2 ;  /* 0x0000000507077c24 */ /* 0x001fca000f8e0202 */
[----:B------:R-:W-:Y:S01]  /*0080*/  ISETP.GT.U32.AND P0, PT, R7, 0x4, PT ;  /* 0x000000040700780c */ /* 0x000fe20003f04070 */
[----:B-1----:R-:W-:-:S05]  /*0090*/  IMAD R0, R0, UR4, R3 ;  /* 0x0000000400007c24 */ /* 0x002fca000f8e0203 */
[----:B------:R-:W-:-:S13]  /*00a0*/  ISETP.GT.OR P0, PT, R0, 0x4, P0 ;  /* 0x000000040000780c */ /* 0x000fda0000704670 */
[----:B------:R-:W-:Y:S05]  /*00b0*/  @P0 EXIT ;  /* 0x000000000000094d */ /* 0x000fea0003800000 */
[----:B------:R-:W0:Y:S01]  /*00c0*/  LDC.64 R2, c[0x0][0x380] ;  /* 0x0000e000ff027b82 */ /* 0x000e220000000a00 */
[----:B------:R-:W1:Y:S01]  /*00d0*/  LDCU.64 UR4, c[0x0][0x358] ;  /* 0x00006b00ff0477ac */ /* 0x000e620008000a00 */
[----:B------:R-:W-:-:S06]  /*00e0*/  IMAD R9, R7, 0x5, R0 ;  /* 0x0000000507097824 */ /* 0x000fcc00078e0200 */
[----:B------:R-:W2:Y:S08]  /*00f0*/  LDC.64 R4, c[0x0][0x388] ;  /* 0x0000e200ff047b82 */ /* 0x000eb00000000a00 */
[----:B------:R-:W3:Y:S01]  /*0100*/  LDC.64 R6, c[0x0][0x390] ;  /* 0x0000e400ff067b82 */ /* 0x000ee20000000a00 */
[----:B0-----:R-:W-:-:S06]  /*0110*/  IMAD.WIDE R2, R9, 0x4, R2 ;  /* 0x0000000409027825 */ /* 0x001fcc00078e0202 */
[----:B-1----:R-:W4:Y:S01]  /*0120*/  LDG.E R2, desc[UR4][R2.64] ;  /* 0x0000000402027981 */ /* 0x002f22000c1e1900 */
[----:B--2---:R-:W-:-:S06]  /*0130*/  IMAD.WIDE R4, R9, 0x4, R4 ;  /* 0x0000000409047825 */ /* 0x004fcc00078e0204 */
[----:B------:R-:W4:Y:S01]  /*0140*/  LDG.E R5, desc[UR4][R4.64] ;  /* 0x0000000404057981 */ /* 0x000f22000c1e1900 */
[----:B---3--:R-:W-:Y:S01]  /*0150*/  IMAD.WIDE R6, R9, 0x4, R6 ;  /* 0x0000000409067825 */ /* 0x008fe200078e0206 */
[----:B----4-:R-:W-:-:S05]  /*0160*/  IADD3 R9, PT, PT, R2, R5, RZ ;  /* 0x0000000502097210 */ /* 0x010fca0007ffe0ff */
[----:B------:R-:W-:Y:S01]  /*0170*/  STG.E desc[UR4][R6.64], R9 ;  /* 0x0000000906007986 */ /* 0x000fe2000c101904 */
[----:B------:R-:W-:Y:S05]  /*0180*/  EXIT ;  /* 0x000000000000794d */ /* 0x000fea0003800000 */
.L_x_8:
        /* <DEDUP_REMOVED lines=15> */
.L_x_12:


//--------------------- .nv.shared.reserved.0     --------------------------
	.section	.nv.shared.reserved.0,"aw",@nobits
	.weak		__nv_reservedSMEM_offset_0_alias
	.size		__nv_reservedSMEM_offset_0_alias, 0, 64
	.other		__nv_reservedSMEM_offset_0_alias,@"STO_CUDA_RESERVED_SHARED STV_DEFAULT"
__nv_reservedSMEM_offset_0_alias:
	.zero		0
	.zero		64


//--------------------- .nv.constant0._Z25adicion_matrices_ColumnasPiS_S_ --------------------------
	.section	.nv.constant0._Z25adicion_matrices_ColumnasPiS_S_,"a",@progbits
	.sectionflags	@""
	.align	4
.nv.constant0._Z25adicion_matrices_ColumnasPiS_S_:
	.zero		920


//--------------------- .nv.constant0._Z22adicion_matrices_FilasPiS_S_ --------------------------
	.section	.nv.constant0._Z22adicion_matrices_FilasPiS_S_,"a",@progbits
	.sectionflags	@""
	.align	4
.nv.constant0._Z22adicion_matrices_FilasPiS_S_:
	.zero		920


//--------------------- .nv.constant0._Z13matrix_vectorPiS_S_ --------------------------
	.section	.nv.constant0._Z13matrix_vectorPiS_S_,"a",@progbits
	.sectionflags	@""
	.align	4
.nv.constant0._Z13matrix_vectorPiS_S_:
	.zero		920


//--------------------- .nv.constant0._Z16adicion_MatricesPiS_S_ --------------------------
	.section	.nv.constant0._Z16adicion_MatricesPiS_S_,"a",@progbits
	.sectionflags	@""
	.align	4
.nv.constant0._Z16adicion_MatricesPiS_S_:
	.zero		920


//--------------------- SYMBOLS --------------------------

	.type		.nv.reservedSmem.offset0,@object
	.size		.nv.reservedSmem.offset0,0x4
